//
// Generated by NVIDIA NVVM Compiler
//
// Compiler Build ID: CL-36424714
// Cuda compilation tools, release 13.0, V13.0.88
// Based on NVVM 20.0.0
//

.version 9.0
.target sm_100
.address_size 64

	// .globl	_Z21jacobi_iteration_cudaPdS_i
.extern .shared .align 16 .b8 shared_mem[];

.visible .entry _Z21jacobi_iteration_cudaPdS_i(
	.param .u64 .ptr .align 1 _Z21jacobi_iteration_cudaPdS_i_param_0,
	.param .u64 .ptr .align 1 _Z21jacobi_iteration_cudaPdS_i_param_1,
	.param .u32 _Z21jacobi_iteration_cudaPdS_i_param_2
)
{
	.reg .pred 	%p<12>;
	.reg .b32 	%r<27>;
	.reg .b64 	%rd<9>;
	.reg .b64 	%fd<16>;

	ld.param.u64 	%rd1, [_Z21jacobi_iteration_cudaPdS_i_param_0];
	ld.param.u64 	%rd2, [_Z21jacobi_iteration_cudaPdS_i_param_1];
	ld.param.u32 	%r8, [_Z21jacobi_iteration_cudaPdS_i_param_2];
	mov.u32 	%r9, %ctaid.y;
	mov.u32 	%r10, %ntid.y;
	mov.u32 	%r11, %tid.y;
	mad.lo.s32 	%r12, %r9, %r10, %r11;
	mov.u32 	%r13, %ctaid.x;
	mov.u32 	%r2, %ntid.x;
	mov.u32 	%r14, %tid.x;
	mad.lo.s32 	%r15, %r13, %r2, %r14;
	mad.lo.s32 	%r4, %r11, %r2, %r14;
	setp.ne.s32 	%p2, %r12, 0;
	add.s32 	%r16, %r8, -1;
	setp.lt.s32 	%p3, %r12, %r16;
	and.pred  	%p4, %p2, %p3;
	setp.gt.s32 	%p5, %r15, 0;
	and.pred  	%p6, %p5, %p4;
	setp.lt.s32 	%p7, %r15, %r16;
	and.pred  	%p1, %p6, %p7;
	shl.b32 	%r17, %r4, 3;
	mov.u32 	%r18, shared_mem;
	add.s32 	%r5, %r18, %r17;
	not.pred 	%p8, %p1;
	@%p8 bra 	$L__BB0_2;
	cvta.to.global.u64 	%rd3, %rd1;
	mad.lo.s32 	%r19, %r8, %r12, %r15;
	mul.wide.s32 	%rd4, %r19, 8;
	add.s64 	%rd5, %rd3, %rd4;
	ld.global.f64 	%fd7, [%rd5];
	st.shared.f64 	[%r5], %fd7;
$L__BB0_2:
	bar.sync 	0;
	@%p8 bra 	$L__BB0_8;
	sub.s32 	%r20, %r4, %r2;
	shl.b32 	%r21, %r20, 3;
	add.s32 	%r23, %r18, %r21;
	ld.shared.f64 	%fd1, [%r23];
	add.s32 	%r6, %r8, -2;
	setp.ge.u32 	%p10, %r12, %r6;
	mov.f64 	%fd14, 0d0000000000000000;
	@%p10 bra 	$L__BB0_5;
	shl.b32 	%r24, %r2, 3;
	add.s32 	%r25, %r5, %r24;
	ld.shared.f64 	%fd14, [%r25];
$L__BB0_5:
	ld.shared.f64 	%fd4, [%r5+-8];
	setp.ge.u32 	%p11, %r15, %r6;
	mov.f64 	%fd15, 0d0000000000000000;
	@%p11 bra 	$L__BB0_7;
	ld.shared.f64 	%fd15, [%r5+8];
$L__BB0_7:
	add.f64 	%fd10, %fd1, %fd14;
	add.f64 	%fd11, %fd10, %fd4;
	add.f64 	%fd12, %fd11, %fd15;
	mul.f64 	%fd13, %fd12, 0d3FD0000000000000;
	mad.lo.s32 	%r26, %r8, %r12, %r15;
	cvta.to.global.u64 	%rd6, %rd2;
	mul.wide.s32 	%rd7, %r26, 8;
	add.s64 	%rd8, %rd6, %rd7;
	st.global.f64 	[%rd8], %fd13;
$L__BB0_8:
	bar.sync 	0;
	ret;

}


// ===== COMPILED SASS (sm_100) =====

	.target	sm_100

	.elftype	@"ET_EXEC"


//--------------------- .note.nv.tkinfo           --------------------------
	.section	.note.nv.tkinfo,"",@"SHT_NOTE"
	.sectionflags	@"SHF_NOTE_NV_TKINFO"
	.tkinfo
        /*0018*/ 	.word	0x00000002
        /*0030*/ 	.string	""
        /*0030*/ 	.string	"ptxas"
        /*0030*/ 	.string	"Cuda compilation tools, release 13.0, V13.0.88"
        /*0030*/ 	.string	"Build cuda_13.0.r13.0/compiler.36424714_0"
        /*0030*/ 	.string	"-arch sm_100 -m 64 "



//--------------------- .note.nv.cuinfo           --------------------------
	.section	.note.nv.cuinfo,"",@"SHT_NOTE"
	.sectionflags	@"SHF_NOTE_NV_CUINFO"
        /*0018*/ 	.short	0x0002
        /*001a*/ 	.short	0x0064
        /*001c*/ 	.short	0x0082
	.zero		2


//--------------------- .nv.info                  --------------------------
	.section	.nv.info,"",@"SHT_CUDA_INFO"
	.align	4


	//----- nvinfo : EIATTR_REGCOUNT
	.align		4
        /*0000*/ 	.byte	0x04, 0x2f
        /*0002*/ 	.short	(.L_1 - .L_0)
	.align		4
.L_0:
        /*0004*/ 	.word	index@(_Z21jacobi_iteration_cudaPdS_i)
        /*0008*/ 	.word	0x00000010


	//----- nvinfo : EIATTR_FRAME_SIZE
	.align		4
.L_1:
        /*000c*/ 	.byte	0x04, 0x11
        /*000e*/ 	.short	(.L_3 - .L_2)
	.align		4
.L_2:
        /*0010*/ 	.word	index@(_Z21jacobi_iteration_cudaPdS_i)
        /*0014*/ 	.word	0x00000000


	//----- nvinfo : EIATTR_MIN_STACK_SIZE
	.align		4
.L_3:
        /*0018*/ 	.byte	0x04, 0x12
        /*001a*/ 	.short	(.L_5 - .L_4)
	.align		4
.L_4:
        /*001c*/ 	.word	index@(_Z21jacobi_iteration_cudaPdS_i)
        /*0020*/ 	.word	0x00000000
.L_5:


//--------------------- .nv.compat                --------------------------
	.section	.nv.compat,"",@"SHT_CUDA_COMPAT_INFO"
	.align	4
        /*0000*/ 	.byte	0x02, 0x09, 0x00, 0x00, 0x02, 0x02, 0x01, 0x00, 0x02, 0x05, 0x05, 0x00, 0x03, 0x07, 0x01, 0x01
        /*0010*/ 	.byte	0x02, 0x03, 0x00, 0x00, 0x02, 0x06, 0x01, 0x00, 0x04, 0x0b, 0x08, 0x00, 0x01, 0x00, 0x00, 0x00
        /*0020*/ 	.byte	0x00, 0x00, 0x00, 0x00


//--------------------- .nv.info._Z21jacobi_iteration_cudaPdS_i --------------------------
	.section	.nv.info._Z21jacobi_iteration_cudaPdS_i,"",@"SHT_CUDA_INFO"
	.sectionflags	@""
	.align	4


	//----- nvinfo : EIATTR_CUDA_API_VERSION
	.align		4
        /*0000*/ 	.byte	0x04, 0x37
        /*0002*/ 	.short	(.L_7 - .L_6)
.L_6:
        /*0004*/ 	.word	0x00000082


	//----- nvinfo : EIATTR_KPARAM_INFO
	.align		4
.L_7:
        /*0008*/ 	.byte	0x04, 0x17
        /*000a*/ 	.short	(.L_9 - .L_8)
.L_8:
        /*000c*/ 	.word	0x00000000
        /*0010*/ 	.short	0x0002
        /*0012*/ 	.short	0x0010
        /*0014*/ 	.byte	0x00, 0xf0, 0x11, 0x00


	//----- nvinfo : EIATTR_KPARAM_INFO
	.align		4
.L_9:
        /*0018*/ 	.byte	0x04, 0x17
        /*001a*/ 	.short	(.L_11 - .L_10)
.L_10:
        /*001c*/ 	.word	0x00000000
        /*0020*/ 	.short	0x0001
        /*0022*/ 	.short	0x0008
        /*0024*/ 	.byte	0x00, 0xf5, 0x21, 0x00


	//----- nvinfo : EIATTR_KPARAM_INFO
	.align		4
.L_11:
        /*0028*/ 	.byte	0x04, 0x17
        /*002a*/ 	.short	(.L_13 - .L_12)
.L_12:
        /*002c*/ 	.word	0x00000000
        /*0030*/ 	.short	0x0000
        /*0032*/ 	.short	0x0000
        /*0034*/ 	.byte	0x00, 0xf5, 0x21, 0x00


	//----- nvinfo : EIATTR_SPARSE_MMA_MASK
	.align		4
.L_13:
        /*0038*/ 	.byte	0x03, 0x50
        /*003a*/ 	.short	0x0000


	//----- nvinfo : EIATTR_MAXREG_COUNT
	.align		4
        /*003c*/ 	.byte	0x03, 0x1b
        /*003e*/ 	.short	0x00ff


	//----- nvinfo : EIATTR_NUM_BARRIERS
	.align		4
        /*0040*/ 	.byte	0x02, 0x4c
        /*0042*/ 	.byte	0x01
	.zero		1


	//----- nvinfo : EIATTR_MERCURY_ISA_VERSION
	.align		4
        /*0044*/ 	.byte	0x03, 0x5f
        /*0046*/ 	.short	0x0101


	//----- nvinfo : EIATTR_VRC_CTA_INIT_COUNT
	.align		4
        /*0048*/ 	.byte	0x02, 0x4a
	.zero		1
	.zero		1


	//----- nvinfo : EIATTR_EXIT_INSTR_OFFSETS
	.align		4
        /*004c*/ 	.byte	0x04, 0x1c
        /*004e*/ 	.short	(.L_15 - .L_14)


	//   ....[0]....
.L_14:
        /*0050*/ 	.word	0x00000330


	//----- nvinfo : EIATTR_CRS_STACK_SIZE
	.align		4
.L_15:
        /*0054*/ 	.byte	0x04, 0x1e
        /*0056*/ 	.short	(.L_17 - .L_16)
.L_16:
        /*0058*/ 	.word	0x00000000


	//----- nvinfo : EIATTR_CBANK_PARAM_SIZE
	.align		4
.L_17:
        /*005c*/ 	.byte	0x03, 0x19
        /*005e*/ 	.short	0x0014


	//----- nvinfo : EIATTR_PARAM_CBANK
	.align		4
        /*0060*/ 	.byte	0x04, 0x0a
        /*0062*/ 	.short	(.L_19 - .L_18)
	.align		4
.L_18:
        /*0064*/ 	.word	index@(.nv.constant0._Z21jacobi_iteration_cudaPdS_i)
        /*0068*/ 	.short	0x0380
        /*006a*/ 	.short	0x0014


	//----- nvinfo : EIATTR_SW_WAR
	.align		4
.L_19:
        /*006c*/ 	.byte	0x04, 0x36
        /*006e*/ 	.short	(.L_21 - .L_20)
.L_20:
        /*0070*/ 	.word	0x00000008
.L_21:


//--------------------- .nv.callgraph             --------------------------
	.section	.nv.callgraph,"",@"SHT_CUDA_CALLGRAPH"
	.align	4
	.sectionentsize	8
	.align		4
        /*0000*/ 	.word	0x00000000
	.align		4
        /*0004*/ 	.word	0xffffffff
	.align		4
        /*0008*/ 	.word	0x00000000
	.align		4
        /*000c*/ 	.word	0xfffffffe
	.align		4
        /*0010*/ 	.word	0x00000000
	.align		4
        /*0014*/ 	.word	0xfffffffd
	.align		4
        /*0018*/ 	.word	0x00000000
	.align		4
        /*001c*/ 	.word	0xfffffffc


//--------------------- .text._Z21jacobi_iteration_cudaPdS_i --------------------------
	.section	.text._Z21jacobi_iteration_cudaPdS_i,"ax",@progbits
	.align	128
        .global         _Z21jacobi_iteration_cudaPdS_i
        .type           _Z21jacobi_iteration_cudaPdS_i,@function
        .size           _Z21jacobi_iteration_cudaPdS_i,(.L_x_3 - _Z21jacobi_iteration_cudaPdS_i)
        .other          _Z21jacobi_iteration_cudaPdS_i,@"STO_CUDA_ENTRY STV_DEFAULT"
_Z21jacobi_iteration_cudaPdS_i:
.text._Z21jacobi_iteration_cudaPdS_i:
[----:B------:R-:W-:Y:S01]  /*0000*/  LDC R1, c[0x0][0x37c] ;  /* 0x0000df00ff017b82 */ /* 0x000fe20000000800 */
[----:B------:R-:W0:Y:S07]  /*0010*/  S2R R2, SR_TID.Y ;  /* 0x0000000000027919 */ /* 0x000e2e0000002200 */
[----:B------:R-:W0:Y:S01]  /*0020*/  S2UR UR5, SR_CTAID.Y ;  /* 0x00000000000579c3 */ /* 0x000e220000002600 */
[----:B------:R-:W1:Y:S01]  /*0030*/  LDCU UR8, c[0x0][0x390] ;  /* 0x00007200ff0877ac */ /* 0x000e620008000800 */
[----:B------:R-:W2:Y:S06]  /*0040*/  S2R R6, SR_TID.X ;  /* 0x0000000000067919 */ /* 0x000eac0000002100 */
[----:B------:R-:W0:Y:S08]  /*0050*/  LDC R3, c[0x0][0x364] ;  /* 0x0000d900ff037b82 */ /* 0x000e300000000800 */
[----:B------:R-:W2:Y:S01]  /*0060*/  S2UR UR6, SR_CTAID.X ;  /* 0x00000000000679c3 */ /* 0x000ea20000002500 */
[----:B-1----:R-:W-:-:S07]  /*0070*/  UIADD3 UR4, UPT, UPT, UR8, -0x1, URZ ;  /* 0xffffffff08047890 */ /* 0x002fce000fffe0ff */
[----:B------:R-:W2:Y:S01]  /*0080*/  LDC R9, c[0x0][0x360] ;  /* 0x0000d800ff097b82 */ /* 0x000ea20000000800 */
[----:B0-----:R-:W-:-:S05]  /*0090*/  IMAD R3, R3, UR5, R2 ;  /* 0x0000000503037c24 */ /* 0x001fca000f8e0202 */
[----:B------:R-:W-:-:S04]  /*00a0*/  ISETP.GE.AND P0, PT, R3, UR4, PT ;  /* 0x0000000403007c0c */ /* 0x000fc8000bf06270 */
[----:B------:R-:W-:Y:S01]  /*00b0*/  ISETP.NE.AND P0, PT, R3, RZ, !P0 ;  /* 0x000000ff0300720c */ /* 0x000fe20004705270 */
[----:B--2---:R-:W-:Y:S01]  /*00c0*/  IMAD R0, R9, UR6, R6 ;  /* 0x0000000609007c24 */ /* 0x004fe2000f8e0206 */
[----:B------:R-:W0:Y:S04]  /*00d0*/  LDCU.64 UR6, c[0x0][0x358] ;  /* 0x00006b00ff0677ac */ /* 0x000e280008000a00 */
[----:B------:R-:W-:-:S04]  /*00e0*/  ISETP.GT.AND P0, PT, R0, RZ, P0 ;  /* 0x000000ff0000720c */ /* 0x000fc80000704270 */
[----:B------:R-:W-:-:S13]  /*00f0*/  ISETP.LT.AND P0, PT, R0, UR4, P0 ;  /* 0x0000000400007c0c */ /* 0x000fda0008701270 */
[----:B------:R-:W1:Y:S01]  /*0100*/  @P0 LDC.64 R4, c[0x0][0x380] ;  /* 0x0000e000ff040b82 */ /* 0x000e620000000a00 */
[----:B------:R-:W-:-:S04]  /*0110*/  @P0 IMAD R7, R3, UR8, R0 ;  /* 0x0000000803070c24 */ /* 0x000fc8000f8e0200 */
[----:B-1----:R-:W-:-:S06]  /*0120*/  @P0 IMAD.WIDE R4, R7, 0x8, R4 ;  /* 0x0000000807040825 */ /* 0x002fcc00078e0204 */
[----:B0-----:R-:W2:Y:S01]  /*0130*/  @P0 LDG.E.64 R4, desc[UR6][R4.64] ;  /* 0x0000000604040981 */ /* 0x001ea2000c1e1b00 */
[----:B------:R-:W0:Y:S01]  /*0140*/  S2UR UR5, SR_CgaCtaId ;  /* 0x00000000000579c3 */ /* 0x000e220000008800 */
[----:B------:R-:W-:Y:S01]  /*0150*/  UMOV UR4, 0x400 ;  /* 0x0000040000047882 */ /* 0x000fe20000000000 */
[----:B------:R-:W-:Y:S01]  /*0160*/  IMAD R2, R2, R9, R6 ;  /* 0x0000000902027224 */ /* 0x000fe200078e0206 */
[----:B------:R-:W-:Y:S01]  /*0170*/  BSSY.RECONVERGENT B0, `(.L_x_0) ;  /* 0x000001a000007945 */ /* 0x000fe20003800200 */
[----:B0-----:R-:W-:-:S06]  /*0180*/  ULEA UR4, UR5, UR4, 0x18 ;  /* 0x0000000405047291 */ /* 0x001fcc000f8ec0ff */
[----:B------:R-:W-:-:S05]  /*0190*/  LEA R13, R2, UR4, 0x3 ;  /* 0x00000004020d7c11 */ /* 0x000fca000f8e18ff */
[----:B--2---:R0:W-:Y:S01]  /*01a0*/  @P0 STS.64 [R13], R4 ;  /* 0x000000040d000388 */ /* 0x0041e20000000a00 */
[----:B------:R-:W-:Y:S06]  /*01b0*/  BAR.SYNC.DEFER_BLOCKING 0x0 ;  /* 0x0000000000007b1d */ /* 0x000fec0000010000 */
[----:B------:R-:W-:Y:S05]  /*01c0*/  @!P0 BRA `(.L_x_1) ;  /* 0x0000000000508947 */ /* 0x000fea0003800000 */
[----:B------:R-:W-:Y:S01]  /*01d0*/  UIADD3 UR5, UPT, UPT, UR8, -0x2, URZ ;  /* 0xfffffffe08057890 */ /* 0x000fe2000fffe0ff */
[----:B------:R-:W-:Y:S01]  /*01e0*/  IMAD.IADD R2, R2, 0x1, -R9 ;  /* 0x0000000102027824 */ /* 0x000fe200078e0a09 */
[----:B------:R-:W-:Y:S02]  /*01f0*/  CS2R R6, SRZ ;  /* 0x0000000000067805 */ /* 0x000fe4000001ff00 */
[----:B------:R-:W-:Y:S02]  /*0200*/  CS2R R10, SRZ ;  /* 0x00000000000a7805 */ /* 0x000fe4000001ff00 */
[C---:B------:R-:W-:Y:S01]  /*0210*/  ISETP.GE.U32.AND P0, PT, R3.reuse, UR5, PT ;  /* 0x0000000503007c0c */ /* 0x040fe2000bf06070 */
[----:B------:R-:W-:Y:S01]  /*0220*/  IMAD R3, R3, UR8, R0 ;  /* 0x0000000803037c24 */ /* 0x000fe2000f8e0200 */
[----:B------:R-:W-:-:S05]  /*0230*/  LEA R2, R2, UR4, 0x3 ;  /* 0x0000000402027c11 */ /* 0x000fca000f8e18ff */
[----:B0-----:R-:W-:Y:S06]  /*0240*/  LDS.64 R4, [R2] ;  /* 0x0000000002047984 */ /* 0x001fec0000000a00 */
[----:B------:R-:W-:Y:S02]  /*0250*/  @!P0 IMAD R12, R9, 0x8, R13 ;  /* 0x00000008090c8824 */ /* 0x000fe400078e020d */
[----:B------:R-:W-:Y:S04]  /*0260*/  LDS.64 R8, [R13+-0x8] ;  /* 0xfffff8000d087984 */ /* 0x000fe80000000a00 */
[----:B------:R-:W0:Y:S01]  /*0270*/  @!P0 LDS.64 R6, [R12] ;  /* 0x000000000c068984 */ /* 0x000e220000000a00 */
[----:B------:R-:W-:-:S13]  /*0280*/  ISETP.GE.U32.AND P0, PT, R0, UR5, PT ;  /* 0x0000000500007c0c */ /* 0x000fda000bf06070 */
[----:B------:R-:W1:Y:S01]  /*0290*/  @!P0 LDS.64 R10, [R13+0x8] ;  /* 0x000008000d0a8984 */ /* 0x000e620000000a00 */
[----:B0-----:R-:W-:Y:S01]  /*02a0*/  DADD R4, R4, R6 ;  /* 0x0000000004047229 */ /* 0x001fe20000000006 */
[----:B------:R-:W0:Y:S07]  /*02b0*/  LDC.64 R6, c[0x0][0x388] ;  /* 0x0000e200ff067b82 */ /* 0x000e2e0000000a00 */
[----:B------:R-:W-:-:S08]  /*02c0*/  DADD R4, R8, R4 ;  /* 0x0000000008047229 */ /* 0x000fd00000000004 */
[----:B-1----:R-:W-:-:S08]  /*02d0*/  DADD R4, R4, R10 ;  /* 0x0000000004047229 */ /* 0x002fd0000000000a */
[----:B------:R-:W-:Y:S01]  /*02e0*/  DMUL R4, R4, 0.25 ;  /* 0x3fd0000004047828 */ /* 0x000fe20000000000 */
[----:B0-----:R-:W-:-:S06]  /*02f0*/  IMAD.WIDE R2, R3, 0x8, R6 ;  /* 0x0000000803027825 */ /* 0x001fcc00078e0206 */
[----:B------:R1:W-:Y:S04]  /*0300*/  STG.E.64 desc[UR6][R2.64], R4 ;  /* 0x0000000402007986 */ /* 0x0003e8000c101b06 */
.L_x_1:
[----:B------:R-:W-:Y:S05]  /*0310*/  BSYNC.RECONVERGENT B0 ;  /* 0x0000000000007941 */ /* 0x000fea0003800200 */
.L_x_0:
[----:B------:R-:W-:Y:S06]  /*0320*/  BAR.SYNC.DEFER_BLOCKING 0x0 ;  /* 0x0000000000007b1d */ /* 0x000fec0000010000 */
[----:B------:R-:W-:Y:S05]  /*0330*/  EXIT ;  /* 0x000000000000794d */ /* 0x000fea0003800000 */
.L_x_2:
[----:B------:R-:W-:-:S00]  /*0340*/  BRA `(.L_x_2) ;  /* 0xfffffffc00fc7947 */ /* 0x000fc0000383ffff */
[----:B------:R-:W-:-:S00]  /*0350*/  NOP ;  /* 0x0000000000007918 */ /* 0x000fc00000000000 */
        /* <DEDUP_REMOVED lines=10> */
.L_x_3:


//--------------------- .nv.shared._Z21jacobi_iteration_cudaPdS_i --------------------------
	.section	.nv.shared._Z21jacobi_iteration_cudaPdS_i,"aw",@nobits
	.sectionflags	@""
	.align	16
	.zero		1024


//--------------------- .nv.shared.reserved.0     --------------------------
	.section	.nv.shared.reserved.0,"aw",@nobits
	.weak		__nv_reservedSMEM_offset_0_alias
	.size		__nv_reservedSMEM_offset_0_alias, 0, 64
	.other		__nv_reservedSMEM_offset_0_alias,@"STO_CUDA_RESERVED_SHARED STV_DEFAULT"
__nv_reservedSMEM_offset_0_alias:
	.zero		0
	.zero		64


//--------------------- .nv.constant0._Z21jacobi_iteration_cudaPdS_i --------------------------
	.section	.nv.constant0._Z21jacobi_iteration_cudaPdS_i,"a",@progbits
	.sectionflags	@""
	.align	4
.nv.constant0._Z21jacobi_iteration_cudaPdS_i:
	.zero		916


//--------------------- SYMBOLS --------------------------

	.type		.nv.reservedSmem.offset0,@object
	.size		.nv.reservedSmem.offset0,0x4
	.type		.nv.reservedSmem.cap,@object
	.size		.nv.reservedSmem.cap,0x4
